//
// Generated by NVIDIA NVVM Compiler
//
// Compiler Build ID: CL-36424714
// Cuda compilation tools, release 13.0, V13.0.88
// Based on NVVM 20.0.0
//

.version 9.0
.target sm_100
.address_size 64

	// .globl	_Z19deltaSteppingKerneliPiS_S_P10DistParentiiS_

.visible .entry _Z19deltaSteppingKerneliPiS_S_P10DistParentiiS_(
	.param .u32 _Z19deltaSteppingKerneliPiS_S_P10DistParentiiS__param_0,
	.param .u64 .ptr .align 1 _Z19deltaSteppingKerneliPiS_S_P10DistParentiiS__param_1,
	.param .u64 .ptr .align 1 _Z19deltaSteppingKerneliPiS_S_P10DistParentiiS__param_2,
	.param .u64 .ptr .align 1 _Z19deltaSteppingKerneliPiS_S_P10DistParentiiS__param_3,
	.param .u64 .ptr .align 1 _Z19deltaSteppingKerneliPiS_S_P10DistParentiiS__param_4,
	.param .u32 _Z19deltaSteppingKerneliPiS_S_P10DistParentiiS__param_5,
	.param .u32 _Z19deltaSteppingKerneliPiS_S_P10DistParentiiS__param_6,
	.param .u64 .ptr .align 1 _Z19deltaSteppingKerneliPiS_S_P10DistParentiiS__param_7
)
{
	.reg .pred 	%p<8>;
	.reg .b32 	%r<33>;
	.reg .b64 	%rd<24>;

	ld.param.u32 	%r17, [_Z19deltaSteppingKerneliPiS_S_P10DistParentiiS__param_0];
	ld.param.u64 	%rd8, [_Z19deltaSteppingKerneliPiS_S_P10DistParentiiS__param_1];
	ld.param.u64 	%rd9, [_Z19deltaSteppingKerneliPiS_S_P10DistParentiiS__param_2];
	ld.param.u64 	%rd10, [_Z19deltaSteppingKerneliPiS_S_P10DistParentiiS__param_3];
	ld.param.u64 	%rd12, [_Z19deltaSteppingKerneliPiS_S_P10DistParentiiS__param_4];
	ld.param.u32 	%r15, [_Z19deltaSteppingKerneliPiS_S_P10DistParentiiS__param_5];
	ld.param.u32 	%r16, [_Z19deltaSteppingKerneliPiS_S_P10DistParentiiS__param_6];
	ld.param.u64 	%rd11, [_Z19deltaSteppingKerneliPiS_S_P10DistParentiiS__param_7];
	cvta.to.global.u64 	%rd1, %rd12;
	mov.u32 	%r18, %ctaid.x;
	mov.u32 	%r19, %ntid.x;
	mov.u32 	%r20, %tid.x;
	mad.lo.s32 	%r1, %r18, %r19, %r20;
	setp.ge.s32 	%p1, %r1, %r17;
	@%p1 bra 	$L__BB0_9;
	mul.wide.u32 	%rd13, %r1, 8;
	add.s64 	%rd14, %rd1, %rd13;
	ld.global.u32 	%r2, [%rd14];
	setp.eq.s32 	%p2, %r2, 2000000000;
	@%p2 bra 	$L__BB0_9;
	div.s32 	%r21, %r2, %r15;
	setp.ne.s32 	%p3, %r21, %r16;
	@%p3 bra 	$L__BB0_9;
	cvta.to.global.u64 	%rd15, %rd8;
	mul.wide.u32 	%rd16, %r1, 4;
	add.s64 	%rd2, %rd15, %rd16;
	ld.global.u32 	%r29, [%rd2+4];
	ld.global.u32 	%r28, [%rd2];
	setp.le.s32 	%p4, %r29, %r28;
	@%p4 bra 	$L__BB0_9;
	cvta.to.global.u64 	%rd3, %rd9;
	cvta.to.global.u64 	%rd4, %rd10;
	cvta.to.global.u64 	%rd5, %rd11;
	mov.b32 	%r30, 0;
$L__BB0_5:
	add.s32 	%r23, %r28, %r30;
	cvt.s64.s32 	%rd6, %r23;
	mul.wide.s32 	%rd17, %r23, 4;
	add.s64 	%rd18, %rd3, %rd17;
	ld.global.u32 	%r8, [%rd18];
	setp.eq.s32 	%p5, %r8, %r1;
	@%p5 bra 	$L__BB0_8;
	shl.b64 	%rd19, %rd6, 2;
	add.s64 	%rd20, %rd4, %rd19;
	ld.global.u32 	%r24, [%rd20];
	add.s32 	%r9, %r24, %r2;
	mul.wide.s32 	%rd21, %r8, 8;
	add.s64 	%rd7, %rd1, %rd21;
	ld.global.u32 	%r25, [%rd7];
	setp.ge.s32 	%p6, %r9, %r25;
	@%p6 bra 	$L__BB0_8;
	mov.b64 	%rd22, {%r9, %r1};
	atom.global.exch.b64 	%rd23, [%rd7], %rd22;
	mov.b32 	%r26, 1;
	st.global.u32 	[%rd5], %r26;
	ld.global.u32 	%r29, [%rd2+4];
	ld.global.u32 	%r28, [%rd2];
$L__BB0_8:
	add.s32 	%r30, %r30, 1;
	sub.s32 	%r27, %r29, %r28;
	setp.lt.s32 	%p7, %r30, %r27;
	@%p7 bra 	$L__BB0_5;
$L__BB0_9:
	ret;

}


// ===== COMPILED SASS (sm_100) =====

	.target	sm_100

	.elftype	@"ET_EXEC"


//--------------------- .note.nv.tkinfo           --------------------------
	.section	.note.nv.tkinfo,"",@"SHT_NOTE"
	.sectionflags	@"SHF_NOTE_NV_TKINFO"
	.tkinfo
        /*0018*/ 	.word	0x00000002
        /*0030*/ 	.string	""
        /*0030*/ 	.string	"ptxas"
        /*0030*/ 	.string	"Cuda compilation tools, release 13.0, V13.0.88"
        /*0030*/ 	.string	"Build cuda_13.0.r13.0/compiler.36424714_0"
        /*0030*/ 	.string	"-arch sm_100 -m 64 "



//--------------------- .note.nv.cuinfo           --------------------------
	.section	.note.nv.cuinfo,"",@"SHT_NOTE"
	.sectionflags	@"SHF_NOTE_NV_CUINFO"
        /*0018*/ 	.short	0x0002
        /*001a*/ 	.short	0x0064
        /*001c*/ 	.short	0x0082
	.zero		2


//--------------------- .nv.info                  --------------------------
	.section	.nv.info,"",@"SHT_CUDA_INFO"
	.align	4


	//----- nvinfo : EIATTR_REGCOUNT
	.align		4
        /*0000*/ 	.byte	0x04, 0x2f
        /*0002*/ 	.short	(.L_1 - .L_0)
	.align		4
.L_0:
        /*0004*/ 	.word	index@(_Z19deltaSteppingKerneliPiS_S_P10DistParentiiS_)
        /*0008*/ 	.word	0x00000014


	//----- nvinfo : EIATTR_FRAME_SIZE
	.align		4
.L_1:
        /*000c*/ 	.byte	0x04, 0x11
        /*000e*/ 	.short	(.L_3 - .L_2)
	.align		4
.L_2:
        /*0010*/ 	.word	index@(_Z19deltaSteppingKerneliPiS_S_P10DistParentiiS_)
        /*0014*/ 	.word	0x00000000


	//----- nvinfo : EIATTR_MIN_STACK_SIZE
	.align		4
.L_3:
        /*0018*/ 	.byte	0x04, 0x12
        /*001a*/ 	.short	(.L_5 - .L_4)
	.align		4
.L_4:
        /*001c*/ 	.word	index@(_Z19deltaSteppingKerneliPiS_S_P10DistParentiiS_)
        /*0020*/ 	.word	0x00000000
.L_5:


//--------------------- .nv.compat                --------------------------
	.section	.nv.compat,"",@"SHT_CUDA_COMPAT_INFO"
	.align	4
        /*0000*/ 	.byte	0x02, 0x09, 0x00, 0x00, 0x02, 0x02, 0x01, 0x00, 0x02, 0x05, 0x05, 0x00, 0x03, 0x07, 0x01, 0x01
        /*0010*/ 	.byte	0x02, 0x03, 0x00, 0x00, 0x02, 0x06, 0x01, 0x00, 0x04, 0x0b, 0x08, 0x00, 0x09, 0x00, 0x00, 0x00
        /*0020*/ 	.byte	0x00, 0x00, 0x00, 0x00


//--------------------- .nv.info._Z19deltaSteppingKerneliPiS_S_P10DistParentiiS_ --------------------------
	.section	.nv.info._Z19deltaSteppingKerneliPiS_S_P10DistParentiiS_,"",@"SHT_CUDA_INFO"
	.sectionflags	@""
	.align	4


	//----- nvinfo : EIATTR_CUDA_API_VERSION
	.align		4
        /*0000*/ 	.byte	0x04, 0x37
        /*0002*/ 	.short	(.L_7 - .L_6)
.L_6:
        /*0004*/ 	.word	0x00000082


	//----- nvinfo : EIATTR_KPARAM_INFO
	.align		4
.L_7:
        /*0008*/ 	.byte	0x04, 0x17
        /*000a*/ 	.short	(.L_9 - .L_8)
.L_8:
        /*000c*/ 	.word	0x00000000
        /*0010*/ 	.short	0x0007
        /*0012*/ 	.short	0x0030
        /*0014*/ 	.byte	0x00, 0xf5, 0x21, 0x00


	//----- nvinfo : EIATTR_KPARAM_INFO
	.align		4
.L_9:
        /*0018*/ 	.byte	0x04, 0x17
        /*001a*/ 	.short	(.L_11 - .L_10)
.L_10:
        /*001c*/ 	.word	0x00000000
        /*0020*/ 	.short	0x0006
        /*0022*/ 	.short	0x002c
        /*0024*/ 	.byte	0x00, 0xf0, 0x11, 0x00


	//----- nvinfo : EIATTR_KPARAM_INFO
	.align		4
.L_11:
        /*0028*/ 	.byte	0x04, 0x17
        /*002a*/ 	.short	(.L_13 - .L_12)
.L_12:
        /*002c*/ 	.word	0x00000000
        /*0030*/ 	.short	0x0005
        /*0032*/ 	.short	0x0028
        /*0034*/ 	.byte	0x00, 0xf0, 0x11, 0x00


	//----- nvinfo : EIATTR_KPARAM_INFO
	.align		4
.L_13:
        /*0038*/ 	.byte	0x04, 0x17
        /*003a*/ 	.short	(.L_15 - .L_14)
.L_14:
        /*003c*/ 	.word	0x00000000
        /*0040*/ 	.short	0x0004
        /*0042*/ 	.short	0x0020
        /*0044*/ 	.byte	0x00, 0xf5, 0x21, 0x00


	//----- nvinfo : EIATTR_KPARAM_INFO
	.align		4
.L_15:
        /*0048*/ 	.byte	0x04, 0x17
        /*004a*/ 	.short	(.L_17 - .L_16)
.L_16:
        /*004c*/ 	.word	0x00000000
        /*0050*/ 	.short	0x0003
        /*0052*/ 	.short	0x0018
        /*0054*/ 	.byte	0x00, 0xf5, 0x21, 0x00


	//----- nvinfo : EIATTR_KPARAM_INFO
	.align		4
.L_17:
        /*0058*/ 	.byte	0x04, 0x17
        /*005a*/ 	.short	(.L_19 - .L_18)
.L_18:
        /*005c*/ 	.word	0x00000000
        /*0060*/ 	.short	0x0002
        /*0062*/ 	.short	0x0010
        /*0064*/ 	.byte	0x00, 0xf5, 0x21, 0x00


	//----- nvinfo : EIATTR_KPARAM_INFO
	.align		4
.L_19:
        /*0068*/ 	.byte	0x04, 0x17
        /*006a*/ 	.short	(.L_21 - .L_20)
.L_20:
        /*006c*/ 	.word	0x00000000
        /*0070*/ 	.short	0x0001
        /*0072*/ 	.short	0x0008
        /*0074*/ 	.byte	0x00, 0xf5, 0x21, 0x00


	//----- nvinfo : EIATTR_KPARAM_INFO
	.align		4
.L_21:
        /*0078*/ 	.byte	0x04, 0x17
        /*007a*/ 	.short	(.L_23 - .L_22)
.L_22:
        /*007c*/ 	.word	0x00000000
        /*0080*/ 	.short	0x0000
        /*0082*/ 	.short	0x0000
        /*0084*/ 	.byte	0x00, 0xf0, 0x11, 0x00


	//----- nvinfo : EIATTR_SPARSE_MMA_MASK
	.align		4
.L_23:
        /*0088*/ 	.byte	0x03, 0x50
        /*008a*/ 	.short	0x0000


	//----- nvinfo : EIATTR_MAXREG_COUNT
	.align		4
        /*008c*/ 	.byte	0x03, 0x1b
        /*008e*/ 	.short	0x00ff


	//----- nvinfo : EIATTR_MERCURY_ISA_VERSION
	.align		4
        /*0090*/ 	.byte	0x03, 0x5f
        /*0092*/ 	.short	0x0101


	//----- nvinfo : EIATTR_VRC_CTA_INIT_COUNT
	.align		4
        /*0094*/ 	.byte	0x02, 0x4a
	.zero		1
	.zero		1


	//----- nvinfo : EIATTR_EXIT_INSTR_OFFSETS
	.align		4
        /*0098*/ 	.byte	0x04, 0x1c
        /*009a*/ 	.short	(.L_25 - .L_24)


	//   ....[0]....
.L_24:
        /*009c*/ 	.word	0x00000070


	//   ....[1]....
        /*00a0*/ 	.word	0x000000d0


	//   ....[2]....
        /*00a4*/ 	.word	0x00000280


	//   ....[3]....
        /*00a8*/ 	.word	0x000002e0


	//   ....[4]....
        /*00ac*/ 	.word	0x000004f0


	//----- nvinfo : EIATTR_CRS_STACK_SIZE
	.align		4
.L_25:
        /*00b0*/ 	.byte	0x04, 0x1e
        /*00b2*/ 	.short	(.L_27 - .L_26)
.L_26:
        /*00b4*/ 	.word	0x00000000


	//----- nvinfo : EIATTR_CBANK_PARAM_SIZE
	.align		4
.L_27:
        /*00b8*/ 	.byte	0x03, 0x19
        /*00ba*/ 	.short	0x0038


	//----- nvinfo : EIATTR_PARAM_CBANK
	.align		4
        /*00bc*/ 	.byte	0x04, 0x0a
        /*00be*/ 	.short	(.L_29 - .L_28)
	.align		4
.L_28:
        /*00c0*/ 	.word	index@(.nv.constant0._Z19deltaSteppingKerneliPiS_S_P10DistParentiiS_)
        /*00c4*/ 	.short	0x0380
        /*00c6*/ 	.short	0x0038


	//----- nvinfo : EIATTR_SW_WAR
	.align		4
.L_29:
        /*00c8*/ 	.byte	0x04, 0x36
        /*00ca*/ 	.short	(.L_31 - .L_30)
.L_30:
        /*00cc*/ 	.word	0x00000008
.L_31:


//--------------------- .nv.callgraph             --------------------------
	.section	.nv.callgraph,"",@"SHT_CUDA_CALLGRAPH"
	.align	4
	.sectionentsize	8
	.align		4
        /*0000*/ 	.word	0x00000000
	.align		4
        /*0004*/ 	.word	0xffffffff
	.align		4
        /*0008*/ 	.word	0x00000000
	.align		4
        /*000c*/ 	.word	0xfffffffe
	.align		4
        /*0010*/ 	.word	0x00000000
	.align		4
        /*0014*/ 	.word	0xfffffffd
	.align		4
        /*0018*/ 	.word	0x00000000
	.align		4
        /*001c*/ 	.word	0xfffffffc


//--------------------- .text._Z19deltaSteppingKerneliPiS_S_P10DistParentiiS_ --------------------------
	.section	.text._Z19deltaSteppingKerneliPiS_S_P10DistParentiiS_,"ax",@progbits
	.align	128
        .global         _Z19deltaSteppingKerneliPiS_S_P10DistParentiiS_
        .type           _Z19deltaSteppingKerneliPiS_S_P10DistParentiiS_,@function
        .size           _Z19deltaSteppingKerneliPiS_S_P10DistParentiiS_,(.L_x_4 - _Z19deltaSteppingKerneliPiS_S_P10DistParentiiS_)
        .other          _Z19deltaSteppingKerneliPiS_S_P10DistParentiiS_,@"STO_CUDA_ENTRY STV_DEFAULT"
_Z19deltaSteppingKerneliPiS_S_P10DistParentiiS_:
.text._Z19deltaSteppingKerneliPiS_S_P10DistParentiiS_:
[----:B------:R-:W-:Y:S01]  /*0000*/  LDC R1, c[0x0][0x37c] ;  /* 0x0000df00ff017b82 */ /* 0x000fe20000000800 */
[----:B------:R-:W0:Y:S07]  /*0010*/  S2R R3, SR_TID.X ;  /* 0x0000000000037919 */ /* 0x000e2e0000002100 */
[----:B------:R-:W0:Y:S01]  /*0020*/  S2UR UR4, SR_CTAID.X ;  /* 0x00000000000479c3 */ /* 0x000e220000002500 */
[----:B------:R-:W1:Y:S07]  /*0030*/  LDCU UR5, c[0x0][0x380] ;  /* 0x00007000ff0577ac */ /* 0x000e6e0008000800 */
[----:B------:R-:W0:Y:S02]  /*0040*/  LDC R2, c[0x0][0x360] ;  /* 0x0000d800ff027b82 */ /* 0x000e240000000800 */
[----:B0-----:R-:W-:-:S05]  /*0050*/  IMAD R3, R2, UR4, R3 ;  /* 0x0000000402037c24 */ /* 0x001fca000f8e0203 */
[----:B-1----:R-:W-:-:S13]  /*0060*/  ISETP.GE.AND P0, PT, R3, UR5, PT ;  /* 0x0000000503007c0c */ /* 0x002fda000bf06270 */
[----:B------:R-:W-:Y:S05]  /*0070*/  @P0 EXIT ;  /* 0x000000000000094d */ /* 0x000fea0003800000 */
[----:B------:R-:W0:Y:S01]  /*0080*/  LDC.64 R4, c[0x0][0x3a0] ;  /* 0x0000e800ff047b82 */ /* 0x000e220000000a00 */
[----:B------:R-:W1:Y:S01]  /*0090*/  LDCU.64 UR4, c[0x0][0x358] ;  /* 0x00006b00ff0477ac */ /* 0x000e620008000a00 */
[----:B0-----:R-:W-:-:S05]  /*00a0*/  IMAD.WIDE.U32 R4, R3, 0x8, R4 ;  /* 0x0000000803047825 */ /* 0x001fca00078e0004 */
[----:B-1----:R-:W2:Y:S02]  /*00b0*/  LDG.E R0, desc[UR4][R4.64] ;  /* 0x0000000404007981 */ /* 0x002ea4000c1e1900 */
[----:B--2---:R-:W-:-:S13]  /*00c0*/  ISETP.NE.AND P0, PT, R0, 0x77359400, PT ;  /* 0x773594000000780c */ /* 0x004fda0003f05270 */
[----:B------:R-:W-:Y:S05]  /*00d0*/  @!P0 EXIT ;  /* 0x000000000000894d */ /* 0x000fea0003800000 */
[----:B------:R-:W0:Y:S01]  /*00e0*/  LDC R9, c[0x0][0x3a8] ;  /* 0x0000ea00ff097b82 */ /* 0x000e220000000800 */
[----:B------:R-:W1:Y:S01]  /*00f0*/  LDCU UR6, c[0x0][0x3ac] ;  /* 0x00007580ff0677ac */ /* 0x000e620008000800 */
[----:B0-----:R-:W-:-:S04]  /*0100*/  IABS R7, R9 ;  /* 0x0000000900077213 */ /* 0x001fc80000000000 */
[----:B------:R-:W0:Y:S08]  /*0110*/  I2F.RP R6, R7 ;  /* 0x0000000700067306 */ /* 0x000e300000209400 */
[----:B0-----:R-:W0:Y:S02]  /*0120*/  MUFU.RCP R6, R6 ;  /* 0x0000000600067308 */ /* 0x001e240000001000 */
[----:B0-----:R-:W-:-:S06]  /*0130*/  VIADD R4, R6, 0xffffffe ;  /* 0x0ffffffe06047836 */ /* 0x001fcc0000000000 */
[----:B------:R0:W2:Y:S02]  /*0140*/  F2I.FTZ.U32.TRUNC.NTZ R5, R4 ;  /* 0x0000000400057305 */ /* 0x0000a4000021f000 */
[----:B0-----:R-:W-:Y:S02]  /*0150*/  IMAD.MOV.U32 R4, RZ, RZ, RZ ;  /* 0x000000ffff047224 */ /* 0x001fe400078e00ff */
[----:B--2---:R-:W-:-:S04]  /*0160*/  IMAD.MOV R8, RZ, RZ, -R5 ;  /* 0x000000ffff087224 */ /* 0x004fc800078e0a05 */
[----:B------:R-:W-:Y:S01]  /*0170*/  IMAD R11, R8, R7, RZ ;  /* 0x00000007080b7224 */ /* 0x000fe200078e02ff */
[----:B------:R-:W-:-:S03]  /*0180*/  IABS R8, R0 ;  /* 0x0000000000087213 */ /* 0x000fc60000000000 */
[----:B------:R-:W-:Y:S01]  /*0190*/  IMAD.HI.U32 R5, R5, R11, R4 ;  /* 0x0000000b05057227 */ /* 0x000fe200078e0004 */
[----:B------:R-:W-:-:S04]  /*01a0*/  LOP3.LUT R4, R0, R9, RZ, 0x3c, !PT ;  /* 0x0000000900047212 */ /* 0x000fc800078e3cff */
[----:B------:R-:W-:Y:S01]  /*01b0*/  ISETP.GE.AND P1, PT, R4, RZ, PT ;  /* 0x000000ff0400720c */ /* 0x000fe20003f26270 */
[----:B------:R-:W-:-:S05]  /*01c0*/  IMAD.HI.U32 R5, R5, R8, RZ ;  /* 0x0000000805057227 */ /* 0x000fca00078e00ff */
[----:B------:R-:W-:-:S05]  /*01d0*/  IADD3 R6, PT, PT, -R5, RZ, RZ ;  /* 0x000000ff05067210 */ /* 0x000fca0007ffe1ff */
[----:B------:R-:W-:-:S05]  /*01e0*/  IMAD R6, R7, R6, R8 ;  /* 0x0000000607067224 */ /* 0x000fca00078e0208 */
[----:B------:R-:W-:-:S13]  /*01f0*/  ISETP.GT.U32.AND P2, PT, R7, R6, PT ;  /* 0x000000060700720c */ /* 0x000fda0003f44070 */
[----:B------:R-:W-:Y:S02]  /*0200*/  @!P2 IMAD.IADD R6, R6, 0x1, -R7 ;  /* 0x000000010606a824 */ /* 0x000fe400078e0a07 */
[----:B------:R-:W-:Y:S01]  /*0210*/  @!P2 VIADD R5, R5, 0x1 ;  /* 0x000000010505a836 */ /* 0x000fe20000000000 */
[----:B------:R-:W-:Y:S02]  /*0220*/  ISETP.NE.AND P2, PT, R9, RZ, PT ;  /* 0x000000ff0900720c */ /* 0x000fe40003f45270 */
[----:B------:R-:W-:-:S13]  /*0230*/  ISETP.GE.U32.AND P0, PT, R6, R7, PT ;  /* 0x000000070600720c */ /* 0x000fda0003f06070 */
[----:B------:R-:W-:-:S05]  /*0240*/  @P0 IADD3 R5, PT, PT, R5, 0x1, RZ ;  /* 0x0000000105050810 */ /* 0x000fca0007ffe0ff */
[----:B------:R-:W-:Y:S01]  /*0250*/  @!P1 IMAD.MOV R5, RZ, RZ, -R5 ;  /* 0x000000ffff059224 */ /* 0x000fe200078e0a05 */
[----:B------:R-:W-:-:S04]  /*0260*/  @!P2 LOP3.LUT R5, RZ, R9, RZ, 0x33, !PT ;  /* 0x00000009ff05a212 */ /* 0x000fc800078e33ff */
[----:B-1----:R-:W-:-:S13]  /*0270*/  ISETP.NE.AND P0, PT, R5, UR6, PT ;  /* 0x0000000605007c0c */ /* 0x002fda000bf05270 */
[----:B------:R-:W-:Y:S05]  /*0280*/  @P0 EXIT ;  /* 0x000000000000094d */ /* 0x000fea0003800000 */
[----:B------:R-:W0:Y:S02]  /*0290*/  LDC.64 R4, c[0x0][0x388] ;  /* 0x0000e200ff047b82 */ /* 0x000e240000000a00 */
[----:B0-----:R-:W-:-:S05]  /*02a0*/  IMAD.WIDE.U32 R4, R3, 0x4, R4 ;  /* 0x0000000403047825 */ /* 0x001fca00078e0004 */
[----:B------:R-:W2:Y:S04]  /*02b0*/  LDG.E R10, desc[UR4][R4.64+0x4] ;  /* 0x00000404040a7981 */ /* 0x000ea8000c1e1900 */
[----:B------:R-:W2:Y:S02]  /*02c0*/  LDG.E R11, desc[UR4][R4.64] ;  /* 0x00000004040b7981 */ /* 0x000ea4000c1e1900 */
[----:B--2---:R-:W-:-:S13]  /*02d0*/  ISETP.GT.AND P0, PT, R10, R11, PT ;  /* 0x0000000b0a00720c */ /* 0x004fda0003f04270 */
[----:B------:R-:W-:Y:S05]  /*02e0*/  @!P0 EXIT ;  /* 0x000000000000894d */ /* 0x000fea0003800000 */
[----:B------:R-:W0:Y:S01]  /*02f0*/  LDC.64 R6, c[0x0][0x3a0] ;  /* 0x0000e800ff067b82 */ /* 0x000e220000000a00 */
[----:B------:R-:W-:Y:S01]  /*0300*/  IMAD.MOV.U32 R14, RZ, RZ, R10 ;  /* 0x000000ffff0e7224 */ /* 0x000fe200078e000a */
[----:B------:R-:W-:Y:S01]  /*0310*/  MOV R15, R11 ;  /* 0x0000000b000f7202 */ /* 0x000fe20000000f00 */
[----:B------:R-:W-:Y:S01]  /*0320*/  IMAD.MOV.U32 R16, RZ, RZ, RZ ;  /* 0x000000ffff107224 */ /* 0x000fe200078e00ff */
[----:B------:R-:W1:Y:S04]  /*0330*/  LDCU.64 UR6, c[0x0][0x398] ;  /* 0x00007300ff0677ac */ /* 0x000e680008000a00 */
[----:B------:R-:W2:Y:S02]  /*0340*/  LDC.64 R8, c[0x0][0x390] ;  /* 0x0000e400ff087b82 */ /* 0x000ea40000000a00 */
.L_x_2:
[----:B------:R-:W-:-:S04]  /*0350*/  IMAD.IADD R13, R15, 0x1, R16 ;  /* 0x000000010f0d7824 */ /* 0x000fc800078e0210 */
[----:B--2---:R-:W-:-:S05]  /*0360*/  IMAD.WIDE R10, R13, 0x4, R8 ;  /* 0x000000040d0a7825 */ /* 0x004fca00078e0208 */
[----:B------:R-:W2:Y:S01]  /*0370*/  LDG.E R17, desc[UR4][R10.64] ;  /* 0x000000040a117981 */ /* 0x000ea2000c1e1900 */
[----:B------:R-:W-:Y:S01]  /*0380*/  BSSY.RECONVERGENT B0, `(.L_x_0) ;  /* 0x0000013000007945 */ /* 0x000fe20003800200 */
[----:B------:R-:W-:Y:S02]  /*0390*/  IADD3 R16, PT, PT, R16, 0x1, RZ ;  /* 0x0000000110107810 */ /* 0x000fe40007ffe0ff */
[----:B--2---:R-:W-:-:S13]  /*03a0*/  ISETP.NE.AND P0, PT, R17, R3, PT ;  /* 0x000000031100720c */ /* 0x004fda0003f05270 */
[----:B------:R-:W-:Y:S05]  /*03b0*/  @!P0 BRA `(.L_x_1) ;  /* 0x00000000003c8947 */ /* 0x000fea0003800000 */
[----:B------:R-:W-:Y:S02]  /*03c0*/  SHF.R.S32.HI R2, RZ, 0x1f, R13 ;  /* 0x0000001fff027819 */ /* 0x000fe4000001140d */
[----:B-1----:R-:W-:-:S04]  /*03d0*/  LEA R10, P0, R13, UR6, 0x2 ;  /* 0x000000060d0a7c11 */ /* 0x002fc8000f8010ff */
[----:B------:R-:W-:Y:S01]  /*03e0*/  LEA.HI.X R11, R13, UR7, R2, 0x2, P0 ;  /* 0x000000070d0b7c11 */ /* 0x000fe200080f1402 */
[----:B0-----:R-:W-:-:S05]  /*03f0*/  IMAD.WIDE R12, R17, 0x8, R6 ;  /* 0x00000008110c7825 */ /* 0x001fca00078e0206 */
[----:B------:R-:W2:Y:S04]  /*0400*/  LDG.E R11, desc[UR4][R10.64] ;  /* 0x000000040a0b7981 */ /* 0x000ea8000c1e1900 */
[----:B------:R-:W3:Y:S01]  /*0410*/  LDG.E R17, desc[UR4][R12.64] ;  /* 0x000000040c117981 */ /* 0x000ee2000c1e1900 */
[----:B--2---:R-:W-:-:S05]  /*0420*/  IMAD.IADD R2, R0, 0x1, R11 ;  /* 0x0000000100027824 */ /* 0x004fca00078e020b */
[----:B---3--:R-:W-:-:S13]  /*0430*/  ISETP.GE.AND P0, PT, R2, R17, PT ;  /* 0x000000110200720c */ /* 0x008fda0003f06270 */
[----:B------:R-:W-:Y:S05]  /*0440*/  @P0 BRA `(.L_x_1) ;  /* 0x0000000000180947 */ /* 0x000fea0003800000 */
[----:B------:R-:W0:Y:S01]  /*0450*/  LDC.64 R10, c[0x0][0x3b0] ;  /* 0x0000ec00ff0a7b82 */ /* 0x000e220000000a00 */
[----:B------:R-:W-:Y:S01]  /*0460*/  IMAD.MOV.U32 R17, RZ, RZ, 0x1 ;  /* 0x00000001ff117424 */ /* 0x000fe200078e00ff */
[----:B------:R2:W5:Y:S04]  /*0470*/  ATOMG.E.EXCH.64.STRONG.GPU PT, RZ, desc[UR4][R12.64], R2 ;  /* 0x800000020cff79a8 */ /* 0x000568000c1ef504 */
[----:B0-----:R2:W-:Y:S04]  /*0480*/  STG.E desc[UR4][R10.64], R17 ;  /* 0x000000110a007986 */ /* 0x0015e8000c101904 */
[----:B------:R2:W5:Y:S04]  /*0490*/  LDG.E R14, desc[UR4][R4.64+0x4] ;  /* 0x00000404040e7981 */ /* 0x000568000c1e1900 */
[----:B------:R2:W5:Y:S02]  /*04a0*/  LDG.E R15, desc[UR4][R4.64] ;  /* 0x00000004040f7981 */ /* 0x000564000c1e1900 */
.L_x_1:
[----:B-1----:R-:W-:Y:S05]  /*04b0*/  BSYNC.RECONVERGENT B0 ;  /* 0x0000000000007941 */ /* 0x002fea0003800200 */
.L_x_0:
[----:B--2--5:R-:W-:-:S04]  /*04c0*/  IADD3 R11, PT, PT, R14, -R15, RZ ;  /* 0x8000000f0e0b7210 */ /* 0x024fc80007ffe0ff */
[----:B------:R-:W-:-:S13]  /*04d0*/  ISETP.GE.AND P0, PT, R16, R11, PT ;  /* 0x0000000b1000720c */ /* 0x000fda0003f06270 */
[----:B------:R-:W-:Y:S05]  /*04e0*/  @!P0 BRA `(.L_x_2) ;  /* 0xfffffffc00988947 */ /* 0x000fea000383ffff */
[----:B------:R-:W-:Y:S05]  /*04f0*/  EXIT ;  /* 0x000000000000794d */ /* 0x000fea0003800000 */
.L_x_3:
[----:B------:R-:W-:-:S00]  /*0500*/  BRA `(.L_x_3) ;  /* 0xfffffffc00fc7947 */ /* 0x000fc0000383ffff */
[----:B------:R-:W-:-:S00]  /*0510*/  NOP ;  /* 0x0000000000007918 */ /* 0x000fc00000000000 */
        /* <DEDUP_REMOVED lines=14> */
.L_x_4:


//--------------------- .nv.shared.reserved.0     --------------------------
	.section	.nv.shared.reserved.0,"aw",@nobits
	.weak		__nv_reservedSMEM_offset_0_alias
	.size		__nv_reservedSMEM_offset_0_alias, 0, 64
	.other		__nv_reservedSMEM_offset_0_alias,@"STO_CUDA_RESERVED_SHARED STV_DEFAULT"
__nv_reservedSMEM_offset_0_alias:
	.zero		0
	.zero		64


//--------------------- .nv.constant0._Z19deltaSteppingKerneliPiS_S_P10DistParentiiS_ --------------------------
	.section	.nv.constant0._Z19deltaSteppingKerneliPiS_S_P10DistParentiiS_,"a",@progbits
	.sectionflags	@""
	.align	4
.nv.constant0._Z19deltaSteppingKerneliPiS_S_P10DistParentiiS_:
	.zero		952


//--------------------- SYMBOLS --------------------------

	.type		.nv.reservedSmem.offset0,@object
	.size		.nv.reservedSmem.offset0,0x4
